//
// Generated by NVIDIA NVVM Compiler
//
// Compiler Build ID: CL-36424714
// Cuda compilation tools, release 13.0, V13.0.88
// Based on NVVM 20.0.0
//

.version 9.0
.target sm_100
.address_size 64

	// .globl	_Z16device_block_addPiS_S_

.visible .entry _Z16device_block_addPiS_S_(
	.param .u64 .ptr .align 1 _Z16device_block_addPiS_S__param_0,
	.param .u64 .ptr .align 1 _Z16device_block_addPiS_S__param_1,
	.param .u64 .ptr .align 1 _Z16device_block_addPiS_S__param_2
)
{
	.reg .b32 	%r<5>;
	.reg .b64 	%rd<11>;

	ld.param.u64 	%rd1, [_Z16device_block_addPiS_S__param_0];
	ld.param.u64 	%rd2, [_Z16device_block_addPiS_S__param_1];
	ld.param.u64 	%rd3, [_Z16device_block_addPiS_S__param_2];
	cvta.to.global.u64 	%rd4, %rd3;
	cvta.to.global.u64 	%rd5, %rd2;
	cvta.to.global.u64 	%rd6, %rd1;
	mov.u32 	%r1, %ctaid.x;
	mul.wide.u32 	%rd7, %r1, 4;
	add.s64 	%rd8, %rd6, %rd7;
	ld.global.u32 	%r2, [%rd8];
	add.s64 	%rd9, %rd5, %rd7;
	ld.global.u32 	%r3, [%rd9];
	add.s32 	%r4, %r3, %r2;
	add.s64 	%rd10, %rd4, %rd7;
	st.global.u32 	[%rd10], %r4;
	ret;

}
	// .globl	_Z17device_thread_addPiS_S_
.visible .entry _Z17device_thread_addPiS_S_(
	.param .u64 .ptr .align 1 _Z17device_thread_addPiS_S__param_0,
	.param .u64 .ptr .align 1 _Z17device_thread_addPiS_S__param_1,
	.param .u64 .ptr .align 1 _Z17device_thread_addPiS_S__param_2
)
{
	.reg .b32 	%r<5>;
	.reg .b64 	%rd<11>;

	ld.param.u64 	%rd1, [_Z17device_thread_addPiS_S__param_0];
	ld.param.u64 	%rd2, [_Z17device_thread_addPiS_S__param_1];
	ld.param.u64 	%rd3, [_Z17device_thread_addPiS_S__param_2];
	cvta.to.global.u64 	%rd4, %rd3;
	cvta.to.global.u64 	%rd5, %rd2;
	cvta.to.global.u64 	%rd6, %rd1;
	mov.u32 	%r1, %tid.x;
	mul.wide.u32 	%rd7, %r1, 4;
	add.s64 	%rd8, %rd6, %rd7;
	ld.global.u32 	%r2, [%rd8];
	add.s64 	%rd9, %rd5, %rd7;
	ld.global.u32 	%r3, [%rd9];
	add.s32 	%r4, %r3, %r2;
	add.s64 	%rd10, %rd4, %rd7;
	st.global.u32 	[%rd10], %r4;
	ret;

}
	// .globl	_Z17device_global_addPiS_S_
.visible .entry _Z17device_global_addPiS_S_(
	.param .u64 .ptr .align 1 _Z17device_global_addPiS_S__param_0,
	.param .u64 .ptr .align 1 _Z17device_global_addPiS_S__param_1,
	.param .u64 .ptr .align 1 _Z17device_global_addPiS_S__param_2
)
{
	.reg .b32 	%r<8>;
	.reg .b64 	%rd<11>;

	ld.param.u64 	%rd1, [_Z17device_global_addPiS_S__param_0];
	ld.param.u64 	%rd2, [_Z17device_global_addPiS_S__param_1];
	ld.param.u64 	%rd3, [_Z17device_global_addPiS_S__param_2];
	cvta.to.global.u64 	%rd4, %rd3;
	cvta.to.global.u64 	%rd5, %rd2;
	cvta.to.global.u64 	%rd6, %rd1;
	mov.u32 	%r1, %ctaid.x;
	mov.u32 	%r2, %ntid.x;
	mov.u32 	%r3, %tid.x;
	mad.lo.s32 	%r4, %r1, %r2, %r3;
	mul.wide.s32 	%rd7, %r4, 4;
	add.s64 	%rd8, %rd6, %rd7;
	ld.global.u32 	%r5, [%rd8];
	add.s64 	%rd9, %rd5, %rd7;
	ld.global.u32 	%r6, [%rd9];
	add.s32 	%r7, %r6, %r5;
	add.s64 	%rd10, %rd4, %rd7;
	st.global.u32 	[%rd10], %r7;
	ret;

}


// ===== COMPILED SASS (sm_100) =====

	.target	sm_100

	.elftype	@"ET_EXEC"


//--------------------- .note.nv.tkinfo           --------------------------
	.section	.note.nv.tkinfo,"",@"SHT_NOTE"
	.sectionflags	@"SHF_NOTE_NV_TKINFO"
	.tkinfo
        /*0018*/ 	.word	0x00000002
        /*0030*/ 	.string	""
        /*0030*/ 	.string	"ptxas"
        /*0030*/ 	.string	"Cuda compilation tools, release 13.0, V13.0.88"
        /*0030*/ 	.string	"Build cuda_13.0.r13.0/compiler.36424714_0"
        /*0030*/ 	.string	"-arch sm_100 -m 64 "



//--------------------- .note.nv.cuinfo           --------------------------
	.section	.note.nv.cuinfo,"",@"SHT_NOTE"
	.sectionflags	@"SHF_NOTE_NV_CUINFO"
        /*0018*/ 	.short	0x0002
        /*001a*/ 	.short	0x0064
        /*001c*/ 	.short	0x0082
	.zero		2


//--------------------- .nv.info                  --------------------------
	.section	.nv.info,"",@"SHT_CUDA_INFO"
	.align	4


	//----- nvinfo : EIATTR_REGCOUNT
	.align		4
        /*0000*/ 	.byte	0x04, 0x2f
        /*0002*/ 	.short	(.L_1 - .L_0)
	.align		4
.L_0:
        /*0004*/ 	.word	index@(_Z16device_block_addPiS_S_)
        /*0008*/ 	.word	0x0000000c


	//----- nvinfo : EIATTR_FRAME_SIZE
	.align		4
.L_1:
        /*000c*/ 	.byte	0x04, 0x11
        /*000e*/ 	.short	(.L_3 - .L_2)
	.align		4
.L_2:
        /*0010*/ 	.word	index@(_Z16device_block_addPiS_S_)
        /*0014*/ 	.word	0x00000000


	//----- nvinfo : EIATTR_REGCOUNT
	.align		4
.L_3:
        /*0018*/ 	.byte	0x04, 0x2f
        /*001a*/ 	.short	(.L_5 - .L_4)
	.align		4
.L_4:
        /*001c*/ 	.word	index@(_Z17device_thread_addPiS_S_)
        /*0020*/ 	.word	0x0000000c


	//----- nvinfo : EIATTR_FRAME_SIZE
	.align		4
.L_5:
        /*0024*/ 	.byte	0x04, 0x11
        /*0026*/ 	.short	(.L_7 - .L_6)
	.align		4
.L_6:
        /*0028*/ 	.word	index@(_Z17device_thread_addPiS_S_)
        /*002c*/ 	.word	0x00000000


	//----- nvinfo : EIATTR_REGCOUNT
	.align		4
.L_7:
        /*0030*/ 	.byte	0x04, 0x2f
        /*0032*/ 	.short	(.L_9 - .L_8)
	.align		4
.L_8:
        /*0034*/ 	.word	index@(_Z17device_global_addPiS_S_)
        /*0038*/ 	.word	0x0000000c


	//----- nvinfo : EIATTR_FRAME_SIZE
	.align		4
.L_9:
        /*003c*/ 	.byte	0x04, 0x11
        /*003e*/ 	.short	(.L_11 - .L_10)
	.align		4
.L_10:
        /*0040*/ 	.word	index@(_Z17device_global_addPiS_S_)
        /*0044*/ 	.word	0x00000000


	//----- nvinfo : EIATTR_MIN_STACK_SIZE
	.align		4
.L_11:
        /*0048*/ 	.byte	0x04, 0x12
        /*004a*/ 	.short	(.L_13 - .L_12)
	.align		4
.L_12:
        /*004c*/ 	.word	index@(_Z17device_global_addPiS_S_)
        /*0050*/ 	.word	0x00000000


	//----- nvinfo : EIATTR_MIN_STACK_SIZE
	.align		4
.L_13:
        /*0054*/ 	.byte	0x04, 0x12
        /*0056*/ 	.short	(.L_15 - .L_14)
	.align		4
.L_14:
        /*0058*/ 	.word	index@(_Z17device_thread_addPiS_S_)
        /*005c*/ 	.word	0x00000000


	//----- nvinfo : EIATTR_MIN_STACK_SIZE
	.align		4
.L_15:
        /*0060*/ 	.byte	0x04, 0x12
        /*0062*/ 	.short	(.L_17 - .L_16)
	.align		4
.L_16:
        /*0064*/ 	.word	index@(_Z16device_block_addPiS_S_)
        /*0068*/ 	.word	0x00000000
.L_17:


//--------------------- .nv.compat                --------------------------
	.section	.nv.compat,"",@"SHT_CUDA_COMPAT_INFO"
	.align	4
        /*0000*/ 	.byte	0x02, 0x09, 0x00, 0x00, 0x02, 0x02, 0x01, 0x00, 0x02, 0x05, 0x05, 0x00, 0x03, 0x07, 0x01, 0x01
        /*0010*/ 	.byte	0x02, 0x03, 0x00, 0x00, 0x02, 0x06, 0x01, 0x00, 0x04, 0x0b, 0x08, 0x00, 0x09, 0x00, 0x00, 0x00
        /*0020*/ 	.byte	0x00, 0x00, 0x00, 0x00


//--------------------- .nv.info._Z17device_global_addPiS_S_ --------------------------
	.section	.nv.info._Z17device_global_addPiS_S_,"",@"SHT_CUDA_INFO"
	.sectionflags	@""
	.align	4


	//----- nvinfo : EIATTR_CUDA_API_VERSION
	.align		4
        /*0000*/ 	.byte	0x04, 0x37
        /*0002*/ 	.short	(.L_19 - .L_18)
.L_18:
        /*0004*/ 	.word	0x00000082


	//----- nvinfo : EIATTR_KPARAM_INFO
	.align		4
.L_19:
        /*0008*/ 	.byte	0x04, 0x17
        /*000a*/ 	.short	(.L_21 - .L_20)
.L_20:
        /*000c*/ 	.word	0x00000000
        /*0010*/ 	.short	0x0002
        /*0012*/ 	.short	0x0010
        /*0014*/ 	.byte	0x00, 0xf5, 0x21, 0x00


	//----- nvinfo : EIATTR_KPARAM_INFO
	.align		4
.L_21:
        /*0018*/ 	.byte	0x04, 0x17
        /*001a*/ 	.short	(.L_23 - .L_22)
.L_22:
        /*001c*/ 	.word	0x00000000
        /*0020*/ 	.short	0x0001
        /*0022*/ 	.short	0x0008
        /*0024*/ 	.byte	0x00, 0xf5, 0x21, 0x00


	//----- nvinfo : EIATTR_KPARAM_INFO
	.align		4
.L_23:
        /*0028*/ 	.byte	0x04, 0x17
        /*002a*/ 	.short	(.L_25 - .L_24)
.L_24:
        /*002c*/ 	.word	0x00000000
        /*0030*/ 	.short	0x0000
        /*0032*/ 	.short	0x0000
        /*0034*/ 	.byte	0x00, 0xf5, 0x21, 0x00


	//----- nvinfo : EIATTR_SPARSE_MMA_MASK
	.align		4
.L_25:
        /*0038*/ 	.byte	0x03, 0x50
        /*003a*/ 	.short	0x0000


	//----- nvinfo : EIATTR_MAXREG_COUNT
	.align		4
        /*003c*/ 	.byte	0x03, 0x1b
        /*003e*/ 	.short	0x00ff


	//----- nvinfo : EIATTR_MERCURY_ISA_VERSION
	.align		4
        /*0040*/ 	.byte	0x03, 0x5f
        /*0042*/ 	.short	0x0101


	//----- nvinfo : EIATTR_VRC_CTA_INIT_COUNT
	.align		4
        /*0044*/ 	.byte	0x02, 0x4a
	.zero		1
	.zero		1


	//----- nvinfo : EIATTR_EXIT_INSTR_OFFSETS
	.align		4
        /*0048*/ 	.byte	0x04, 0x1c
        /*004a*/ 	.short	(.L_27 - .L_26)


	//   ....[0]....
.L_26:
        /*004c*/ 	.word	0x00000100


	//----- nvinfo : EIATTR_CBANK_PARAM_SIZE
	.align		4
.L_27:
        /*0050*/ 	.byte	0x03, 0x19
        /*0052*/ 	.short	0x0018


	//----- nvinfo : EIATTR_PARAM_CBANK
	.align		4
        /*0054*/ 	.byte	0x04, 0x0a
        /*0056*/ 	.short	(.L_29 - .L_28)
	.align		4
.L_28:
        /*0058*/ 	.word	index@(.nv.constant0._Z17device_global_addPiS_S_)
        /*005c*/ 	.short	0x0380
        /*005e*/ 	.short	0x0018


	//----- nvinfo : EIATTR_SW_WAR
	.align		4
.L_29:
        /*0060*/ 	.byte	0x04, 0x36
        /*0062*/ 	.short	(.L_31 - .L_30)
.L_30:
        /*0064*/ 	.word	0x00000008
.L_31:


//--------------------- .nv.info._Z17device_thread_addPiS_S_ --------------------------
	.section	.nv.info._Z17device_thread_addPiS_S_,"",@"SHT_CUDA_INFO"
	.sectionflags	@""
	.align	4


	//----- nvinfo : EIATTR_CUDA_API_VERSION
	.align		4
        /*0000*/ 	.byte	0x04, 0x37
        /*0002*/ 	.short	(.L_33 - .L_32)
.L_32:
        /*0004*/ 	.word	0x00000082


	//----- nvinfo : EIATTR_KPARAM_INFO
	.align		4
.L_33:
        /*0008*/ 	.byte	0x04, 0x17
        /*000a*/ 	.short	(.L_35 - .L_34)
.L_34:
        /*000c*/ 	.word	0x00000000
        /*0010*/ 	.short	0x0002
        /*0012*/ 	.short	0x0010
        /*0014*/ 	.byte	0x00, 0xf5, 0x21, 0x00


	//----- nvinfo : EIATTR_KPARAM_INFO
	.align		4
.L_35:
        /*0018*/ 	.byte	0x04, 0x17
        /*001a*/ 	.short	(.L_37 - .L_36)
.L_36:
        /*001c*/ 	.word	0x00000000
        /*0020*/ 	.short	0x0001
        /*0022*/ 	.short	0x0008
        /*0024*/ 	.byte	0x00, 0xf5, 0x21, 0x00


	//----- nvinfo : EIATTR_KPARAM_INFO
	.align		4
.L_37:
        /*0028*/ 	.byte	0x04, 0x17
        /*002a*/ 	.short	(.L_39 - .L_38)
.L_38:
        /*002c*/ 	.word	0x00000000
        /*0030*/ 	.short	0x0000
        /*0032*/ 	.short	0x0000
        /*0034*/ 	.byte	0x00, 0xf5, 0x21, 0x00


	//----- nvinfo : EIATTR_SPARSE_MMA_MASK
	.align		4
.L_39:
        /*0038*/ 	.byte	0x03, 0x50
        /*003a*/ 	.short	0x0000


	//----- nvinfo : EIATTR_MAXREG_COUNT
	.align		4
        /*003c*/ 	.byte	0x03, 0x1b
        /*003e*/ 	.short	0x00ff


	//----- nvinfo : EIATTR_MERCURY_ISA_VERSION
	.align		4
        /*0040*/ 	.byte	0x03, 0x5f
        /*0042*/ 	.short	0x0101


	//----- nvinfo : EIATTR_VRC_CTA_INIT_COUNT
	.align		4
        /*0044*/ 	.byte	0x02, 0x4a
	.zero		1
	.zero		1


	//----- nvinfo : EIATTR_EXIT_INSTR_OFFSETS
	.align		4
        /*0048*/ 	.byte	0x04, 0x1c
        /*004a*/ 	.short	(.L_41 - .L_40)


	//   ....[0]....
.L_40:
        /*004c*/ 	.word	0x000000d0


	//----- nvinfo : EIATTR_CBANK_PARAM_SIZE
	.align		4
.L_41:
        /*0050*/ 	.byte	0x03, 0x19
        /*0052*/ 	.short	0x0018


	//----- nvinfo : EIATTR_PARAM_CBANK
	.align		4
        /*0054*/ 	.byte	0x04, 0x0a
        /*0056*/ 	.short	(.L_43 - .L_42)
	.align		4
.L_42:
        /*0058*/ 	.word	index@(.nv.constant0._Z17device_thread_addPiS_S_)
        /*005c*/ 	.short	0x0380
        /*005e*/ 	.short	0x0018


	//----- nvinfo : EIATTR_SW_WAR
	.align		4
.L_43:
        /*0060*/ 	.byte	0x04, 0x36
        /*0062*/ 	.short	(.L_45 - .L_44)
.L_44:
        /*0064*/ 	.word	0x00000008
.L_45:


//--------------------- .nv.info._Z16device_block_addPiS_S_ --------------------------
	.section	.nv.info._Z16device_block_addPiS_S_,"",@"SHT_CUDA_INFO"
	.sectionflags	@""
	.align	4


	//----- nvinfo : EIATTR_CUDA_API_VERSION
	.align		4
        /*0000*/ 	.byte	0x04, 0x37
        /*0002*/ 	.short	(.L_47 - .L_46)
.L_46:
        /*0004*/ 	.word	0x00000082


	//----- nvinfo : EIATTR_KPARAM_INFO
	.align		4
.L_47:
        /*0008*/ 	.byte	0x04, 0x17
        /*000a*/ 	.short	(.L_49 - .L_48)
.L_48:
        /*000c*/ 	.word	0x00000000
        /*0010*/ 	.short	0x0002
        /*0012*/ 	.short	0x0010
        /*0014*/ 	.byte	0x00, 0xf5, 0x21, 0x00


	//----- nvinfo : EIATTR_KPARAM_INFO
	.align		4
.L_49:
        /*0018*/ 	.byte	0x04, 0x17
        /*001a*/ 	.short	(.L_51 - .L_50)
.L_50:
        /*001c*/ 	.word	0x00000000
        /*0020*/ 	.short	0x0001
        /*0022*/ 	.short	0x0008
        /*0024*/ 	.byte	0x00, 0xf5, 0x21, 0x00


	//----- nvinfo : EIATTR_KPARAM_INFO
	.align		4
.L_51:
        /*0028*/ 	.byte	0x04, 0x17
        /*002a*/ 	.short	(.L_53 - .L_52)
.L_52:
        /*002c*/ 	.word	0x00000000
        /*0030*/ 	.short	0x0000
        /*0032*/ 	.short	0x0000
        /*0034*/ 	.byte	0x00, 0xf5, 0x21, 0x00


	//----- nvinfo : EIATTR_SPARSE_MMA_MASK
	.align		4
.L_53:
        /*0038*/ 	.byte	0x03, 0x50
        /*003a*/ 	.short	0x0000


	//----- nvinfo : EIATTR_MAXREG_COUNT
	.align		4
        /*003c*/ 	.byte	0x03, 0x1b
        /*003e*/ 	.short	0x00ff


	//----- nvinfo : EIATTR_MERCURY_ISA_VERSION
	.align		4
        /*0040*/ 	.byte	0x03, 0x5f
        /*0042*/ 	.short	0x0101


	//----- nvinfo : EIATTR_VRC_CTA_INIT_COUNT
	.align		4
        /*0044*/ 	.byte	0x02, 0x4a
	.zero		1
	.zero		1


	//----- nvinfo : EIATTR_EXIT_INSTR_OFFSETS
	.align		4
        /*0048*/ 	.byte	0x04, 0x1c
        /*004a*/ 	.short	(.L_55 - .L_54)


	//   ....[0]....
.L_54:
        /*004c*/ 	.word	0x000000d0


	//----- nvinfo : EIATTR_CBANK_PARAM_SIZE
	.align		4
.L_55:
        /*0050*/ 	.byte	0x03, 0x19
        /*0052*/ 	.short	0x0018


	//----- nvinfo : EIATTR_PARAM_CBANK
	.align		4
        /*0054*/ 	.byte	0x04, 0x0a
        /*0056*/ 	.short	(.L_57 - .L_56)
	.align		4
.L_56:
        /*0058*/ 	.word	index@(.nv.constant0._Z16device_block_addPiS_S_)
        /*005c*/ 	.short	0x0380
        /*005e*/ 	.short	0x0018


	//----- nvinfo : EIATTR_SW_WAR
	.align		4
.L_57:
        /*0060*/ 	.byte	0x04, 0x36
        /*0062*/ 	.short	(.L_59 - .L_58)
.L_58:
        /*0064*/ 	.word	0x00000008
.L_59:


//--------------------- .nv.callgraph             --------------------------
	.section	.nv.callgraph,"",@"SHT_CUDA_CALLGRAPH"
	.align	4
	.sectionentsize	8
	.align		4
        /*0000*/ 	.word	0x00000000
	.align		4
        /*0004*/ 	.word	0xffffffff
	.align		4
        /*0008*/ 	.word	0x00000000
	.align		4
        /*000c*/ 	.word	0xfffffffe
	.align		4
        /*0010*/ 	.word	0x00000000
	.align		4
        /*0014*/ 	.word	0xfffffffd
	.align		4
        /*0018*/ 	.word	0x00000000
	.align		4
        /*001c*/ 	.word	0xfffffffc


//--------------------- .text._Z17device_global_addPiS_S_ --------------------------
	.section	.text._Z17device_global_addPiS_S_,"ax",@progbits
	.align	128
        .global         _Z17device_global_addPiS_S_
        .type           _Z17device_global_addPiS_S_,@function
        .size           _Z17device_global_addPiS_S_,(.L_x_3 - _Z17device_global_addPiS_S_)
        .other          _Z17device_global_addPiS_S_,@"STO_CUDA_ENTRY STV_DEFAULT"
_Z17device_global_addPiS_S_:
.text._Z17device_global_addPiS_S_:
[----:B------:R-:W-:Y:S01]  /*0000*/  LDC R1, c[0x0][0x37c] ;  /* 0x0000df00ff017b82 */ /* 0x000fe20000000800 */
[----:B------:R-:W0:Y:S07]  /*0010*/  S2R R0, SR_TID.X ;  /* 0x0000000000007919 */ /* 0x000e2e0000002100 */
[----:B------:R-:W0:Y:S01]  /*0020*/  S2UR UR6, SR_CTAID.X ;  /* 0x00000000000679c3 */ /* 0x000e220000002500 */
[----:B------:R-:W1:Y:S07]  /*0030*/  LDCU.64 UR4, c[0x0][0x358] ;  /* 0x00006b00ff0477ac */ /* 0x000e6e0008000a00 */
[----:B------:R-:W0:Y:S08]  /*0040*/  LDC R9, c[0x0][0x360] ;  /* 0x0000d800ff097b82 */ /* 0x000e300000000800 */
[----:B------:R-:W2:Y:S08]  /*0050*/  LDC.64 R2, c[0x0][0x380] ;  /* 0x0000e000ff027b82 */ /* 0x000eb00000000a00 */
[----:B------:R-:W3:Y:S01]  /*0060*/  LDC.64 R4, c[0x0][0x388] ;  /* 0x0000e200ff047b82 */ /* 0x000ee20000000a00 */
[----:B0-----:R-:W-:-:S07]  /*0070*/  IMAD R9, R9, UR6, R0 ;  /* 0x0000000609097c24 */ /* 0x001fce000f8e0200 */
[----:B------:R-:W0:Y:S01]  /*0080*/  LDC.64 R6, c[0x0][0x390] ;  /* 0x0000e400ff067b82 */ /* 0x000e220000000a00 */
[----:B--2---:R-:W-:-:S06]  /*0090*/  IMAD.WIDE R2, R9, 0x4, R2 ;  /* 0x0000000409027825 */ /* 0x004fcc00078e0202 */
[----:B-1----:R-:W2:Y:S01]  /*00a0*/  LDG.E R2, desc[UR4][R2.64] ;  /* 0x0000000402027981 */ /* 0x002ea2000c1e1900 */
[----:B---3--:R-:W-:-:S06]  /*00b0*/  IMAD.WIDE R4, R9, 0x4, R4 ;  /* 0x0000000409047825 */ /* 0x008fcc00078e0204 */
[----:B------:R-:W2:Y:S01]  /*00c0*/  LDG.E R5, desc[UR4][R4.64] ;  /* 0x0000000404057981 */ /* 0x000ea2000c1e1900 */
[----:B0-----:R-:W-:Y:S01]  /*00d0*/  IMAD.WIDE R6, R9, 0x4, R6 ;  /* 0x0000000409067825 */ /* 0x001fe200078e0206 */
[----:B--2---:R-:W-:-:S05]  /*00e0*/  IADD3 R9, PT, PT, R2, R5, RZ ;  /* 0x0000000502097210 */ /* 0x004fca0007ffe0ff */
[----:B------:R-:W-:Y:S01]  /*00f0*/  STG.E desc[UR4][R6.64], R9 ;  /* 0x0000000906007986 */ /* 0x000fe2000c101904 */
[----:B------:R-:W-:Y:S05]  /*0100*/  EXIT ;  /* 0x000000000000794d */ /* 0x000fea0003800000 */
.L_x_0:
[----:B------:R-:W-:-:S00]  /*0110*/  BRA `(.L_x_0) ;  /* 0xfffffffc00fc7947 */ /* 0x000fc0000383ffff */
[----:B------:R-:W-:-:S00]  /*0120*/  NOP ;  /* 0x0000000000007918 */ /* 0x000fc00000000000 */
        /* <DEDUP_REMOVED lines=13> */
.L_x_3:


//--------------------- .text._Z17device_thread_addPiS_S_ --------------------------
	.section	.text._Z17device_thread_addPiS_S_,"ax",@progbits
	.align	128
        .global         _Z17device_thread_addPiS_S_
        .type           _Z17device_thread_addPiS_S_,@function
        .size           _Z17device_thread_addPiS_S_,(.L_x_4 - _Z17device_thread_addPiS_S_)
        .other          _Z17device_thread_addPiS_S_,@"STO_CUDA_ENTRY STV_DEFAULT"
_Z17device_thread_addPiS_S_:
.text._Z17device_thread_addPiS_S_:
[----:B------:R-:W-:Y:S01]  /*0000*/  LDC R1, c[0x0][0x37c] ;  /* 0x0000df00ff017b82 */ /* 0x000fe20000000800 */
[----:B------:R-:W0:Y:S07]  /*0010*/  S2R R9, SR_TID.X ;  /* 0x0000000000097919 */ /* 0x000e2e0000002100 */
[----:B------:R-:W0:Y:S01]  /*0020*/  LDC.64 R2, c[0x0][0x380] ;  /* 0x0000e000ff027b82 */ /* 0x000e220000000a00 */
[----:B------:R-:W1:Y:S07]  /*0030*/  LDCU.64 UR4, c[0x0][0x358] ;  /* 0x00006b00ff0477ac */ /* 0x000e6e0008000a00 */
[----:B------:R-:W2:Y:S08]  /*0040*/  LDC.64 R4, c[0x0][0x388] ;  /* 0x0000e200ff047b82 */ /* 0x000eb00000000a00 */
[----:B------:R-:W3:Y:S01]  /*0050*/  LDC.64 R6, c[0x0][0x390] ;  /* 0x0000e400ff067b82 */ /* 0x000ee20000000a00 */
[----:B0-----:R-:W-:-:S04]  /*0060*/  IMAD.WIDE.U32 R2, R9, 0x4, R2 ;  /* 0x0000000409027825 */ /* 0x001fc800078e0002 */
[C---:B--2---:R-:W-:Y:S02]  /*0070*/  IMAD.WIDE.U32 R4, R9.reuse, 0x4, R4 ;  /* 0x0000000409047825 */ /* 0x044fe400078e0004 */
[----:B-1----:R-:W2:Y:S04]  /*0080*/  LDG.E R2, desc[UR4][R2.64] ;  /* 0x0000000402027981 */ /* 0x002ea8000c1e1900 */
[----:B------:R-:W2:Y:S01]  /*0090*/  LDG.E R5, desc[UR4][R4.64] ;  /* 0x0000000404057981 */ /* 0x000ea2000c1e1900 */
[----:B---3--:R-:W-:Y:S01]  /*00a0*/  IMAD.WIDE.U32 R6, R9, 0x4, R6 ;  /* 0x0000000409067825 */ /* 0x008fe200078e0006 */
[----:B--2---:R-:W-:-:S05]  /*00b0*/  IADD3 R9, PT, PT, R2, R5, RZ ;  /* 0x0000000502097210 */ /* 0x004fca0007ffe0ff */
[----:B------:R-:W-:Y:S01]  /*00c0*/  STG.E desc[UR4][R6.64], R9 ;  /* 0x0000000906007986 */ /* 0x000fe2000c101904 */
[----:B------:R-:W-:Y:S05]  /*00d0*/  EXIT ;  /* 0x000000000000794d */ /* 0x000fea0003800000 */
.L_x_1:
        /* <DEDUP_REMOVED lines=10> */
.L_x_4:


//--------------------- .text._Z16device_block_addPiS_S_ --------------------------
	.section	.text._Z16device_block_addPiS_S_,"ax",@progbits
	.align	128
        .global         _Z16device_block_addPiS_S_
        .type           _Z16device_block_addPiS_S_,@function
        .size           _Z16device_block_addPiS_S_,(.L_x_5 - _Z16device_block_addPiS_S_)
        .other          _Z16device_block_addPiS_S_,@"STO_CUDA_ENTRY STV_DEFAULT"
_Z16device_block_addPiS_S_:
.text._Z16device_block_addPiS_S_:
[----:B------:R-:W-:Y:S01]  /*0000*/  LDC R1, c[0x0][0x37c] ;  /* 0x0000df00ff017b82 */ /* 0x000fe20000000800 */
[----:B------:R-:W0:Y:S07]  /*0010*/  S2R R9, SR_CTAID.X ;  /* 0x0000000000097919 */ /* 0x000e2e0000002500 */
        /* <DEDUP_REMOVED lines=12> */
.L_x_2:
        /* <DEDUP_REMOVED lines=10> */
.L_x_5:


//--------------------- .nv.shared.reserved.0     --------------------------
	.section	.nv.shared.reserved.0,"aw",@nobits
	.weak		__nv_reservedSMEM_offset_0_alias
	.size		__nv_reservedSMEM_offset_0_alias, 0, 64
	.other		__nv_reservedSMEM_offset_0_alias,@"STO_CUDA_RESERVED_SHARED STV_DEFAULT"
__nv_reservedSMEM_offset_0_alias:
	.zero		0
	.zero		64


//--------------------- .nv.constant0._Z17device_global_addPiS_S_ --------------------------
	.section	.nv.constant0._Z17device_global_addPiS_S_,"a",@progbits
	.sectionflags	@""
	.align	4
.nv.constant0._Z17device_global_addPiS_S_:
	.zero		920


//--------------------- .nv.constant0._Z17device_thread_addPiS_S_ --------------------------
	.section	.nv.constant0._Z17device_thread_addPiS_S_,"a",@progbits
	.sectionflags	@""
	.align	4
.nv.constant0._Z17device_thread_addPiS_S_:
	.zero		920


//--------------------- .nv.constant0._Z16device_block_addPiS_S_ --------------------------
	.section	.nv.constant0._Z16device_block_addPiS_S_,"a",@progbits
	.sectionflags	@""
	.align	4
.nv.constant0._Z16device_block_addPiS_S_:
	.zero		920


//--------------------- SYMBOLS --------------------------

	.type		.nv.reservedSmem.offset0,@object
	.size		.nv.reservedSmem.offset0,0x4
